//
// Generated by NVIDIA NVVM Compiler
//
// Compiler Build ID: CL-36424714
// Cuda compilation tools, release 13.0, V13.0.88
// Based on NVVM 20.0.0
//

.version 9.0
.target sm_100
.address_size 64

	// .globl	_Z19SumaColMatrizKerneliiPfS_
// _ZZ19SumaColMatrizKerneliiPfS_E3Nds has been demoted

.visible .entry _Z19SumaColMatrizKerneliiPfS_(
	.param .u32 _Z19SumaColMatrizKerneliiPfS__param_0,
	.param .u32 _Z19SumaColMatrizKerneliiPfS__param_1,
	.param .u64 .ptr .align 1 _Z19SumaColMatrizKerneliiPfS__param_2,
	.param .u64 .ptr .align 1 _Z19SumaColMatrizKerneliiPfS__param_3
)
{
	.reg .pred 	%p<20>;
	.reg .b32 	%r<89>;
	.reg .b32 	%f<167>;
	.reg .b64 	%rd<18>;
	// demoted variable
	.shared .align 4 .b8 _ZZ19SumaColMatrizKerneliiPfS_E3Nds[128];
	ld.param.u32 	%r52, [_Z19SumaColMatrizKerneliiPfS__param_0];
	ld.param.u32 	%r53, [_Z19SumaColMatrizKerneliiPfS__param_1];
	ld.param.u64 	%rd4, [_Z19SumaColMatrizKerneliiPfS__param_2];
	ld.param.u64 	%rd5, [_Z19SumaColMatrizKerneliiPfS__param_3];
	cvta.to.global.u64 	%rd1, %rd4;
	cvta.to.global.u64 	%rd2, %rd5;
	mov.u32 	%r1, %ctaid.x;
	mov.u32 	%r54, %nctaid.x;
	div.u32 	%r55, %r53, %r54;
	mov.u32 	%r2, %tid.x;
	mad.lo.s32 	%r3, %r55, %r1, %r2;
	mov.u32 	%r4, %ntid.x;
	div.u32 	%r5, %r52, %r4;
	mul.lo.s32 	%r6, %r3, %r52;
	mul.lo.s32 	%r7, %r5, %r2;
	add.s32 	%r8, %r6, %r7;
	setp.lt.s32 	%p1, %r5, 1;
	mov.f32 	%f156, 0f00000000;
	@%p1 bra 	$L__BB0_13;
	and.b32  	%r9, %r5, 15;
	setp.lt.u32 	%p2, %r5, 16;
	mov.f32 	%f156, 0f00000000;
	mov.b32 	%r77, 0;
	@%p2 bra 	$L__BB0_4;
	and.b32  	%r77, %r5, 2147483632;
	neg.s32 	%r75, %r77;
	add.s64 	%rd3, %rd1, 32;
	mov.f32 	%f156, 0f00000000;
	mov.u32 	%r74, %r8;
$L__BB0_3:
	.pragma "nounroll";
	mul.wide.s32 	%rd6, %r74, 4;
	add.s64 	%rd7, %rd3, %rd6;
	ld.global.f32 	%f33, [%rd7+-32];
	add.f32 	%f34, %f156, %f33;
	ld.global.f32 	%f35, [%rd7+-28];
	add.f32 	%f36, %f34, %f35;
	ld.global.f32 	%f37, [%rd7+-24];
	add.f32 	%f38, %f36, %f37;
	ld.global.f32 	%f39, [%rd7+-20];
	add.f32 	%f40, %f38, %f39;
	ld.global.f32 	%f41, [%rd7+-16];
	add.f32 	%f42, %f40, %f41;
	ld.global.f32 	%f43, [%rd7+-12];
	add.f32 	%f44, %f42, %f43;
	ld.global.f32 	%f45, [%rd7+-8];
	add.f32 	%f46, %f44, %f45;
	ld.global.f32 	%f47, [%rd7+-4];
	add.f32 	%f48, %f46, %f47;
	ld.global.f32 	%f49, [%rd7];
	add.f32 	%f50, %f48, %f49;
	ld.global.f32 	%f51, [%rd7+4];
	add.f32 	%f52, %f50, %f51;
	ld.global.f32 	%f53, [%rd7+8];
	add.f32 	%f54, %f52, %f53;
	ld.global.f32 	%f55, [%rd7+12];
	add.f32 	%f56, %f54, %f55;
	ld.global.f32 	%f57, [%rd7+16];
	add.f32 	%f58, %f56, %f57;
	ld.global.f32 	%f59, [%rd7+20];
	add.f32 	%f60, %f58, %f59;
	ld.global.f32 	%f61, [%rd7+24];
	add.f32 	%f62, %f60, %f61;
	ld.global.f32 	%f63, [%rd7+28];
	add.f32 	%f156, %f62, %f63;
	add.s32 	%r75, %r75, 16;
	add.s32 	%r74, %r74, 16;
	setp.ne.s32 	%p3, %r75, 0;
	@%p3 bra 	$L__BB0_3;
$L__BB0_4:
	setp.eq.s32 	%p4, %r9, 0;
	@%p4 bra 	$L__BB0_13;
	and.b32  	%r17, %r5, 7;
	setp.lt.u32 	%p5, %r9, 8;
	@%p5 bra 	$L__BB0_7;
	add.s32 	%r57, %r8, %r77;
	mul.wide.s32 	%rd8, %r57, 4;
	add.s64 	%rd9, %rd1, %rd8;
	ld.global.f32 	%f65, [%rd9];
	add.f32 	%f66, %f156, %f65;
	ld.global.f32 	%f67, [%rd9+4];
	add.f32 	%f68, %f66, %f67;
	ld.global.f32 	%f69, [%rd9+8];
	add.f32 	%f70, %f68, %f69;
	ld.global.f32 	%f71, [%rd9+12];
	add.f32 	%f72, %f70, %f71;
	ld.global.f32 	%f73, [%rd9+16];
	add.f32 	%f74, %f72, %f73;
	ld.global.f32 	%f75, [%rd9+20];
	add.f32 	%f76, %f74, %f75;
	ld.global.f32 	%f77, [%rd9+24];
	add.f32 	%f78, %f76, %f77;
	ld.global.f32 	%f79, [%rd9+28];
	add.f32 	%f156, %f78, %f79;
	add.s32 	%r77, %r77, 8;
$L__BB0_7:
	setp.eq.s32 	%p6, %r17, 0;
	@%p6 bra 	$L__BB0_13;
	and.b32  	%r20, %r5, 3;
	setp.lt.u32 	%p7, %r17, 4;
	@%p7 bra 	$L__BB0_10;
	add.s32 	%r58, %r8, %r77;
	mul.wide.s32 	%rd10, %r58, 4;
	add.s64 	%rd11, %rd1, %rd10;
	ld.global.f32 	%f81, [%rd11];
	add.f32 	%f82, %f156, %f81;
	ld.global.f32 	%f83, [%rd11+4];
	add.f32 	%f84, %f82, %f83;
	ld.global.f32 	%f85, [%rd11+8];
	add.f32 	%f86, %f84, %f85;
	ld.global.f32 	%f87, [%rd11+12];
	add.f32 	%f156, %f86, %f87;
	add.s32 	%r77, %r77, 4;
$L__BB0_10:
	setp.eq.s32 	%p8, %r20, 0;
	@%p8 bra 	$L__BB0_13;
	add.s32 	%r59, %r77, %r7;
	add.s32 	%r80, %r59, %r6;
	neg.s32 	%r79, %r20;
$L__BB0_12:
	.pragma "nounroll";
	mul.wide.s32 	%rd12, %r80, 4;
	add.s64 	%rd13, %rd1, %rd12;
	ld.global.f32 	%f88, [%rd13];
	add.f32 	%f156, %f156, %f88;
	add.s32 	%r80, %r80, 1;
	add.s32 	%r79, %r79, 1;
	setp.ne.s32 	%p9, %r79, 0;
	@%p9 bra 	$L__BB0_12;
$L__BB0_13:
	mul.wide.s32 	%rd14, %r3, 4;
	add.s64 	%rd15, %rd2, %rd14;
	atom.global.add.f32 	%f89, [%rd15], %f156;
	bar.sync 	0;
	setp.ne.s32 	%p10, %r2, 0;
	@%p10 bra 	$L__BB0_30;
	setp.lt.u32 	%p11, %r4, 2;
	ld.shared.f32 	%f165, [_ZZ19SumaColMatrizKerneliiPfS_E3Nds];
	@%p11 bra 	$L__BB0_29;
	add.s32 	%r29, %r4, -1;
	add.s32 	%r61, %r4, -2;
	and.b32  	%r30, %r29, 15;
	setp.lt.u32 	%p12, %r61, 15;
	mov.b32 	%r85, 1;
	@%p12 bra 	$L__BB0_19;
	mov.u32 	%r64, _ZZ19SumaColMatrizKerneliiPfS_E3Nds;
	add.s32 	%r81, %r64, 32;
	and.b32  	%r65, %r29, -16;
	neg.s32 	%r83, %r65;
	mov.b32 	%r82, 0;
$L__BB0_17:
	.pragma "nounroll";
	ld.shared.f32 	%f91, [%r81+-28];
	add.f32 	%f92, %f91, %f165;
	ld.shared.f32 	%f93, [%r81+-24];
	add.f32 	%f94, %f93, %f92;
	ld.shared.f32 	%f95, [%r81+-20];
	add.f32 	%f96, %f95, %f94;
	ld.shared.f32 	%f97, [%r81+-16];
	add.f32 	%f98, %f97, %f96;
	ld.shared.f32 	%f99, [%r81+-12];
	add.f32 	%f100, %f99, %f98;
	ld.shared.f32 	%f101, [%r81+-8];
	add.f32 	%f102, %f101, %f100;
	ld.shared.f32 	%f103, [%r81+-4];
	add.f32 	%f104, %f103, %f102;
	ld.shared.f32 	%f105, [%r81];
	add.f32 	%f106, %f105, %f104;
	ld.shared.f32 	%f107, [%r81+4];
	add.f32 	%f108, %f107, %f106;
	ld.shared.f32 	%f109, [%r81+8];
	add.f32 	%f110, %f109, %f108;
	ld.shared.f32 	%f111, [%r81+12];
	add.f32 	%f112, %f111, %f110;
	ld.shared.f32 	%f113, [%r81+16];
	add.f32 	%f114, %f113, %f112;
	ld.shared.f32 	%f115, [%r81+20];
	add.f32 	%f116, %f115, %f114;
	ld.shared.f32 	%f117, [%r81+24];
	add.f32 	%f118, %f117, %f116;
	ld.shared.f32 	%f119, [%r81+28];
	add.f32 	%f120, %f119, %f118;
	ld.shared.f32 	%f121, [%r81+32];
	add.f32 	%f165, %f121, %f120;
	add.s32 	%r83, %r83, 16;
	add.s32 	%r82, %r82, 16;
	add.s32 	%r81, %r81, 64;
	setp.ne.s32 	%p13, %r83, 0;
	@%p13 bra 	$L__BB0_17;
	add.s32 	%r85, %r82, 1;
$L__BB0_19:
	setp.eq.s32 	%p14, %r30, 0;
	@%p14 bra 	$L__BB0_28;
	and.b32  	%r40, %r29, 7;
	setp.lt.u32 	%p15, %r30, 8;
	@%p15 bra 	$L__BB0_22;
	shl.b32 	%r66, %r85, 2;
	mov.u32 	%r67, _ZZ19SumaColMatrizKerneliiPfS_E3Nds;
	add.s32 	%r68, %r67, %r66;
	ld.shared.f32 	%f123, [%r68];
	add.f32 	%f124, %f123, %f165;
	ld.shared.f32 	%f125, [%r68+4];
	add.f32 	%f126, %f125, %f124;
	ld.shared.f32 	%f127, [%r68+8];
	add.f32 	%f128, %f127, %f126;
	ld.shared.f32 	%f129, [%r68+12];
	add.f32 	%f130, %f129, %f128;
	ld.shared.f32 	%f131, [%r68+16];
	add.f32 	%f132, %f131, %f130;
	ld.shared.f32 	%f133, [%r68+20];
	add.f32 	%f134, %f133, %f132;
	ld.shared.f32 	%f135, [%r68+24];
	add.f32 	%f136, %f135, %f134;
	ld.shared.f32 	%f137, [%r68+28];
	add.f32 	%f165, %f137, %f136;
	add.s32 	%r85, %r85, 8;
$L__BB0_22:
	setp.eq.s32 	%p16, %r40, 0;
	@%p16 bra 	$L__BB0_28;
	and.b32  	%r43, %r29, 3;
	setp.lt.u32 	%p17, %r40, 4;
	@%p17 bra 	$L__BB0_25;
	shl.b32 	%r69, %r85, 2;
	mov.u32 	%r70, _ZZ19SumaColMatrizKerneliiPfS_E3Nds;
	add.s32 	%r71, %r70, %r69;
	ld.shared.f32 	%f139, [%r71];
	add.f32 	%f140, %f139, %f165;
	ld.shared.f32 	%f141, [%r71+4];
	add.f32 	%f142, %f141, %f140;
	ld.shared.f32 	%f143, [%r71+8];
	add.f32 	%f144, %f143, %f142;
	ld.shared.f32 	%f145, [%r71+12];
	add.f32 	%f165, %f145, %f144;
	add.s32 	%r85, %r85, 4;
$L__BB0_25:
	setp.eq.s32 	%p18, %r43, 0;
	@%p18 bra 	$L__BB0_28;
	shl.b32 	%r72, %r85, 2;
	mov.u32 	%r73, _ZZ19SumaColMatrizKerneliiPfS_E3Nds;
	add.s32 	%r88, %r73, %r72;
	neg.s32 	%r87, %r43;
$L__BB0_27:
	.pragma "nounroll";
	ld.shared.f32 	%f146, [%r88];
	add.f32 	%f165, %f146, %f165;
	add.s32 	%r88, %r88, 4;
	add.s32 	%r87, %r87, 1;
	setp.ne.s32 	%p19, %r87, 0;
	@%p19 bra 	$L__BB0_27;
$L__BB0_28:
	st.shared.f32 	[_ZZ19SumaColMatrizKerneliiPfS_E3Nds], %f165;
$L__BB0_29:
	mul.wide.u32 	%rd16, %r1, 4;
	add.s64 	%rd17, %rd2, %rd16;
	atom.global.add.f32 	%f147, [%rd17], %f165;
$L__BB0_30:
	ret;

}


// ===== COMPILED SASS (sm_100) =====

	.target	sm_100

	.elftype	@"ET_EXEC"


//--------------------- .note.nv.tkinfo           --------------------------
	.section	.note.nv.tkinfo,"",@"SHT_NOTE"
	.sectionflags	@"SHF_NOTE_NV_TKINFO"
	.tkinfo
        /*0018*/ 	.word	0x00000002
        /*0030*/ 	.string	""
        /*0030*/ 	.string	"ptxas"
        /*0030*/ 	.string	"Cuda compilation tools, release 13.0, V13.0.88"
        /*0030*/ 	.string	"Build cuda_13.0.r13.0/compiler.36424714_0"
        /*0030*/ 	.string	"-arch sm_100 -m 64 "



//--------------------- .note.nv.cuinfo           --------------------------
	.section	.note.nv.cuinfo,"",@"SHT_NOTE"
	.sectionflags	@"SHF_NOTE_NV_CUINFO"
        /*0018*/ 	.short	0x0002
        /*001a*/ 	.short	0x0064
        /*001c*/ 	.short	0x0082
	.zero		2


//--------------------- .nv.info                  --------------------------
	.section	.nv.info,"",@"SHT_CUDA_INFO"
	.align	4


	//----- nvinfo : EIATTR_REGCOUNT
	.align		4
        /*0000*/ 	.byte	0x04, 0x2f
        /*0002*/ 	.short	(.L_1 - .L_0)
	.align		4
.L_0:
        /*0004*/ 	.word	index@(_Z19SumaColMatrizKerneliiPfS_)
        /*0008*/ 	.word	0x0000001f


	//----- nvinfo : EIATTR_FRAME_SIZE
	.align		4
.L_1:
        /*000c*/ 	.byte	0x04, 0x11
        /*000e*/ 	.short	(.L_3 - .L_2)
	.align		4
.L_2:
        /*0010*/ 	.word	index@(_Z19SumaColMatrizKerneliiPfS_)
        /*0014*/ 	.word	0x00000000


	//----- nvinfo : EIATTR_MIN_STACK_SIZE
	.align		4
.L_3:
        /*0018*/ 	.byte	0x04, 0x12
        /*001a*/ 	.short	(.L_5 - .L_4)
	.align		4
.L_4:
        /*001c*/ 	.word	index@(_Z19SumaColMatrizKerneliiPfS_)
        /*0020*/ 	.word	0x00000000
.L_5:


//--------------------- .nv.compat                --------------------------
	.section	.nv.compat,"",@"SHT_CUDA_COMPAT_INFO"
	.align	4
        /*0000*/ 	.byte	0x02, 0x09, 0x00, 0x00, 0x02, 0x02, 0x01, 0x00, 0x02, 0x05, 0x05, 0x00, 0x03, 0x07, 0x01, 0x01
        /*0010*/ 	.byte	0x02, 0x03, 0x00, 0x00, 0x02, 0x06, 0x01, 0x00, 0x04, 0x0b, 0x08, 0x00, 0x09, 0x00, 0x00, 0x00
        /*0020*/ 	.byte	0x00, 0x00, 0x00, 0x00


//--------------------- .nv.info._Z19SumaColMatrizKerneliiPfS_ --------------------------
	.section	.nv.info._Z19SumaColMatrizKerneliiPfS_,"",@"SHT_CUDA_INFO"
	.sectionflags	@""
	.align	4


	//----- nvinfo : EIATTR_CUDA_API_VERSION
	.align		4
        /*0000*/ 	.byte	0x04, 0x37
        /*0002*/ 	.short	(.L_7 - .L_6)
.L_6:
        /*0004*/ 	.word	0x00000082


	//----- nvinfo : EIATTR_KPARAM_INFO
	.align		4
.L_7:
        /*0008*/ 	.byte	0x04, 0x17
        /*000a*/ 	.short	(.L_9 - .L_8)
.L_8:
        /*000c*/ 	.word	0x00000000
        /*0010*/ 	.short	0x0003
        /*0012*/ 	.short	0x0010
        /*0014*/ 	.byte	0x00, 0xf5, 0x21, 0x00


	//----- nvinfo : EIATTR_KPARAM_INFO
	.align		4
.L_9:
        /*0018*/ 	.byte	0x04, 0x17
        /*001a*/ 	.short	(.L_11 - .L_10)
.L_10:
        /*001c*/ 	.word	0x00000000
        /*0020*/ 	.short	0x0002
        /*0022*/ 	.short	0x0008
        /*0024*/ 	.byte	0x00, 0xf5, 0x21, 0x00


	//----- nvinfo : EIATTR_KPARAM_INFO
	.align		4
.L_11:
        /*0028*/ 	.byte	0x04, 0x17
        /*002a*/ 	.short	(.L_13 - .L_12)
.L_12:
        /*002c*/ 	.word	0x00000000
        /*0030*/ 	.short	0x0001
        /*0032*/ 	.short	0x0004
        /*0034*/ 	.byte	0x00, 0xf0, 0x11, 0x00


	//----- nvinfo : EIATTR_KPARAM_INFO
	.align		4
.L_13:
        /*0038*/ 	.byte	0x04, 0x17
        /*003a*/ 	.short	(.L_15 - .L_14)
.L_14:
        /*003c*/ 	.word	0x00000000
        /*0040*/ 	.short	0x0000
        /*0042*/ 	.short	0x0000
        /*0044*/ 	.byte	0x00, 0xf0, 0x11, 0x00


	//----- nvinfo : EIATTR_SPARSE_MMA_MASK
	.align		4
.L_15:
        /*0048*/ 	.byte	0x03, 0x50
        /*004a*/ 	.short	0x0000


	//----- nvinfo : EIATTR_MAXREG_COUNT
	.align		4
        /*004c*/ 	.byte	0x03, 0x1b
        /*004e*/ 	.short	0x00ff


	//----- nvinfo : EIATTR_NUM_BARRIERS
	.align		4
        /*0050*/ 	.byte	0x02, 0x4c
        /*0052*/ 	.byte	0x01
	.zero		1


	//----- nvinfo : EIATTR_MERCURY_ISA_VERSION
	.align		4
        /*0054*/ 	.byte	0x03, 0x5f
        /*0056*/ 	.short	0x0101


	//----- nvinfo : EIATTR_UNUSED_LOAD_BYTE_OFFSET
	.align		4
        /*0058*/ 	.byte	0x04, 0x44
        /*005a*/ 	.short	(.L_17 - .L_16)


	//   ....[0]....
.L_16:
        /*005c*/ 	.word	0x00000b10
        /*0060*/ 	.word	0x0000fff0


	//----- nvinfo : EIATTR_VRC_CTA_INIT_COUNT
	.align		4
.L_17:
        /*0064*/ 	.byte	0x02, 0x4a
	.zero		1
	.zero		1


	//----- nvinfo : EIATTR_EXIT_INSTR_OFFSETS
	.align		4
        /*0068*/ 	.byte	0x04, 0x1c
        /*006a*/ 	.short	(.L_19 - .L_18)


	//   ....[0]....
.L_18:
        /*006c*/ 	.word	0x00000a00


	//   ....[1]....
        /*0070*/ 	.word	0x00000ff0


	//----- nvinfo : EIATTR_CBANK_PARAM_SIZE
	.align		4
.L_19:
        /*0074*/ 	.byte	0x03, 0x19
        /*0076*/ 	.short	0x0018


	//----- nvinfo : EIATTR_PARAM_CBANK
	.align		4
        /*0078*/ 	.byte	0x04, 0x0a
        /*007a*/ 	.short	(.L_21 - .L_20)
	.align		4
.L_20:
        /*007c*/ 	.word	index@(.nv.constant0._Z19SumaColMatrizKerneliiPfS_)
        /*0080*/ 	.short	0x0380
        /*0082*/ 	.short	0x0018


	//----- nvinfo : EIATTR_SW_WAR
	.align		4
.L_21:
        /*0084*/ 	.byte	0x04, 0x36
        /*0086*/ 	.short	(.L_23 - .L_22)
.L_22:
        /*0088*/ 	.word	0x00000008
.L_23:


//--------------------- .nv.callgraph             --------------------------
	.section	.nv.callgraph,"",@"SHT_CUDA_CALLGRAPH"
	.align	4
	.sectionentsize	8
	.align		4
        /*0000*/ 	.word	0x00000000
	.align		4
        /*0004*/ 	.word	0xffffffff
	.align		4
        /*0008*/ 	.word	0x00000000
	.align		4
        /*000c*/ 	.word	0xfffffffe
	.align		4
        /*0010*/ 	.word	0x00000000
	.align		4
        /*0014*/ 	.word	0xfffffffd
	.align		4
        /*0018*/ 	.word	0x00000000
	.align		4
        /*001c*/ 	.word	0xfffffffc


//--------------------- .text._Z19SumaColMatrizKerneliiPfS_ --------------------------
	.section	.text._Z19SumaColMatrizKerneliiPfS_,"ax",@progbits
	.align	128
        .global         _Z19SumaColMatrizKerneliiPfS_
        .type           _Z19SumaColMatrizKerneliiPfS_,@function
        .size           _Z19SumaColMatrizKerneliiPfS_,(.L_x_14 - _Z19SumaColMatrizKerneliiPfS_)
        .other          _Z19SumaColMatrizKerneliiPfS_,@"STO_CUDA_ENTRY STV_DEFAULT"
_Z19SumaColMatrizKerneliiPfS_:
.text._Z19SumaColMatrizKerneliiPfS_:
[----:B------:R-:W-:Y:S01]  /*0000*/  LDC R1, c[0x0][0x37c] ;  /* 0x0000df00ff017b82 */ /* 0x000fe20000000800 */
[----:B------:R-:W0:Y:S07]  /*0010*/  LDCU UR4, c[0x0][0x370] ;  /* 0x00006e00ff0477ac */ /* 0x000e2e0008000800 */
[----:B------:R-:W1:Y:S01]  /*0020*/  LDC.64 R2, c[0x0][0x380] ;  /* 0x0000e000ff027b82 */ /* 0x000e620000000a00 */
[----:B------:R-:W2:Y:S01]  /*0030*/  LDCU UR12, c[0x0][0x360] ;  /* 0x00006c00ff0c77ac */ /* 0x000ea20008000800 */
[----:B------:R-:W3:Y:S01]  /*0040*/  LDCU.64 UR10, c[0x0][0x358] ;  /* 0x00006b00ff0a77ac */ /* 0x000ee20008000a00 */
[----:B0-----:R-:W0:Y:S01]  /*0050*/  I2F.U32.RP R0, UR4 ;  /* 0x0000000400007d06 */ /* 0x001e220008209000 */
[----:B------:R-:W-:-:S02]  /*0060*/  ISETP.NE.U32.AND P0, PT, RZ, UR4, PT ;  /* 0x00000004ff007c0c */ /* 0x000fc4000bf05070 */
[----:B--2---:R-:W-:-:S05]  /*0070*/  ISETP.NE.U32.AND P5, PT, RZ, UR12, PT ;  /* 0x0000000cff007c0c */ /* 0x004fca000bfa5070 */
[----:B------:R-:W2:Y:S08]  /*0080*/  I2F.U32.RP R8, UR12 ;  /* 0x0000000c00087d06 */ /* 0x000eb00008209000 */
[----:B0-----:R-:W0:Y:S08]  /*0090*/  MUFU.RCP R0, R0 ;  /* 0x0000000000007308 */ /* 0x001e300000001000 */
[----:B--2---:R-:W2:Y:S01]  /*00a0*/  MUFU.RCP R8, R8 ;  /* 0x0000000800087308 */ /* 0x004ea20000001000 */
[----:B0-----:R-:W-:-:S07]  /*00b0*/  IADD3 R4, PT, PT, R0, 0xffffffe, RZ ;  /* 0x0ffffffe00047810 */ /* 0x001fce0007ffe0ff */
[----:B------:R0:W4:Y:S01]  /*00c0*/  F2I.FTZ.U32.TRUNC.NTZ R5, R4 ;  /* 0x0000000400057305 */ /* 0x000122000021f000 */
[----:B--2---:R-:W-:-:S07]  /*00d0*/  IADD3 R6, PT, PT, R8, 0xffffffe, RZ ;  /* 0x0ffffffe08067810 */ /* 0x004fce0007ffe0ff */
[----:B------:R2:W5:Y:S01]  /*00e0*/  F2I.FTZ.U32.TRUNC.NTZ R7, R6 ;  /* 0x0000000600077305 */ /* 0x000562000021f000 */
[----:B0-----:R-:W-:Y:S02]  /*00f0*/  MOV R4, RZ ;  /* 0x000000ff00047202 */ /* 0x001fe40000000f00 */
[----:B----4-:R-:W-:Y:S01]  /*0100*/  IADD3 R9, PT, PT, RZ, -R5, RZ ;  /* 0x80000005ff097210 */ /* 0x010fe20007ffe0ff */
[----:B--2---:R-:W-:-:S04]  /*0110*/  HFMA2 R6, -RZ, RZ, 0, 0 ;  /* 0x00000000ff067431 */ /* 0x004fc800000001ff */
[----:B------:R-:W-:Y:S01]  /*0120*/  IMAD R9, R9, UR4, RZ ;  /* 0x0000000409097c24 */ /* 0x000fe2000f8e02ff */
[----:B-----5:R-:W-:-:S03]  /*0130*/  IADD3 R11, PT, PT, RZ, -R7, RZ ;  /* 0x80000007ff0b7210 */ /* 0x020fc60007ffe0ff */
[----:B------:R-:W-:-:S04]  /*0140*/  IMAD.HI.U32 R4, R5, R9, R4 ;  /* 0x0000000905047227 */ /* 0x000fc800078e0004 */
[----:B------:R-:W-:Y:S02]  /*0150*/  IMAD R11, R11, UR12, RZ ;  /* 0x0000000c0b0b7c24 */ /* 0x000fe4000f8e02ff */
[----:B-1----:R-:W-:-:S04]  /*0160*/  IMAD.HI.U32 R4, R4, R3, RZ ;  /* 0x0000000304047227 */ /* 0x002fc800078e00ff */
[----:B------:R-:W-:Y:S01]  /*0170*/  IMAD.HI.U32 R7, R7, R11, R6 ;  /* 0x0000000b07077227 */ /* 0x000fe200078e0006 */
[----:B------:R-:W-:-:S05]  /*0180*/  IADD3 R0, PT, PT, -R4, RZ, RZ ;  /* 0x000000ff04007210 */ /* 0x000fca0007ffe1ff */
[----:B------:R-:W-:-:S05]  /*0190*/  IMAD.HI.U32 R8, R7, R2, RZ ;  /* 0x0000000207087227 */ /* 0x000fca00078e00ff */
[----:B------:R-:W-:-:S05]  /*01a0*/  IADD3 R5, PT, PT, -R8, RZ, RZ ;  /* 0x000000ff08057210 */ /* 0x000fca0007ffe1ff */
[----:B------:R-:W-:Y:S02]  /*01b0*/  IMAD R6, R5, UR12, R2 ;  /* 0x0000000c05067c24 */ /* 0x000fe4000f8e0202 */
[----:B------:R-:W-:Y:S02]  /*01c0*/  IMAD R5, R0, UR4, R3 ;  /* 0x0000000400057c24 */ /* 0x000fe4000f8e0203 */
[----:B------:R-:W0:Y:S01]  /*01d0*/  S2R R0, SR_CTAID.X ;  /* 0x0000000000007919 */ /* 0x000e220000002500 */
[C---:B------:R-:W-:Y:S02]  /*01e0*/  ISETP.GE.U32.AND P3, PT, R6.reuse, UR12, PT ;  /* 0x0000000c06007c0c */ /* 0x040fe4000bf66070 */
[----:B------:R-:W-:Y:S01]  /*01f0*/  ISETP.GE.U32.AND P1, PT, R5, UR4, PT ;  /* 0x0000000405007c0c */ /* 0x000fe2000bf26070 */
[----:B------:R-:W0:Y:S10]  /*0200*/  S2R R3, SR_TID.X ;  /* 0x0000000000037919 */ /* 0x000e340000002100 */
[----:B------:R-:W-:-:S02]  /*0210*/  @P3 IADD3 R6, PT, PT, R6, -UR12, RZ ;  /* 0x8000000c06063c10 */ /* 0x000fc4000fffe0ff */
[----:B------:R-:W-:Y:S02]  /*0220*/  @P3 IADD3 R8, PT, PT, R8, 0x1, RZ ;  /* 0x0000000108083810 */ /* 0x000fe40007ffe0ff */
[----:B------:R-:W-:Y:S01]  /*0230*/  ISETP.GE.U32.AND P4, PT, R6, UR12, PT ;  /* 0x0000000c06007c0c */ /* 0x000fe2000bf86070 */
[----:B------:R-:W-:Y:S01]  /*0240*/  HFMA2 R6, -RZ, RZ, 0, 0 ;  /* 0x00000000ff067431 */ /* 0x000fe200000001ff */
[----:B------:R-:W-:Y:S02]  /*0250*/  @P1 IADD3 R5, PT, PT, R5, -UR4, RZ ;  /* 0x8000000405051c10 */ /* 0x000fe4000fffe0ff */
[----:B------:R-:W-:Y:S02]  /*0260*/  @P1 IADD3 R4, PT, PT, R4, 0x1, RZ ;  /* 0x0000000104041810 */ /* 0x000fe40007ffe0ff */
[----:B------:R-:W-:-:S07]  /*0270*/  ISETP.GE.U32.AND P2, PT, R5, UR4, PT ;  /* 0x0000000405007c0c */ /* 0x000fce000bf46070 */
[----:B------:R-:W-:Y:S02]  /*0280*/  @P4 IADD3 R8, PT, PT, R8, 0x1, RZ ;  /* 0x0000000108084810 */ /* 0x000fe40007ffe0ff */
[----:B------:R-:W-:-:S04]  /*0290*/  @!P5 LOP3.LUT R8, RZ, UR12, RZ, 0x33, !PT ;  /* 0x0000000cff08dc12 */ /* 0x000fc8000f8e33ff */
[----:B------:R-:W-:Y:S02]  /*02a0*/  ISETP.GE.AND P1, PT, R8, 0x1, PT ;  /* 0x000000010800780c */ /* 0x000fe40003f26270 */
[----:B------:R-:W-:Y:S02]  /*02b0*/  @P2 IADD3 R4, PT, PT, R4, 0x1, RZ ;  /* 0x0000000104042810 */ /* 0x000fe40007ffe0ff */
[----:B------:R-:W-:-:S05]  /*02c0*/  @!P0 LOP3.LUT R4, RZ, UR4, RZ, 0x33, !PT ;  /* 0x00000004ff048c12 */ /* 0x000fca000f8e33ff */
[----:B0-----:R-:W-:-:S04]  /*02d0*/  IMAD R7, R4, R0, R3 ;  /* 0x0000000004077224 */ /* 0x001fc800078e0203 */
[----:B---3--:R-:W-:Y:S05]  /*02e0*/  @!P1 BRA `(.L_x_0) ;  /* 0x0000000400b09947 */ /* 0x008fea0003800000 */
[C---:B------:R-:W-:Y:S01]  /*02f0*/  ISETP.GE.U32.AND P0, PT, R8.reuse, 0x10, PT ;  /* 0x000000100800780c */ /* 0x040fe20003f06070 */
[C---:B------:R-:W-:Y:S01]  /*0300*/  IMAD R11, R8.reuse, R3, RZ ;  /* 0x00000003080b7224 */ /* 0x040fe200078e02ff */
[----:B------:R-:W-:Y:S02]  /*0310*/  LOP3.LUT R25, R8, 0xf, RZ, 0xc0, !PT ;  /* 0x0000000f08197812 */ /* 0x000fe400078ec0ff */
[----:B------:R-:W-:Y:S01]  /*0320*/  MOV R6, RZ ;  /* 0x000000ff00067202 */ /* 0x000fe20000000f00 */
[----:B------:R-:W-:Y:S01]  /*0330*/  IMAD R9, R7, R2, R11 ;  /* 0x0000000207097224 */ /* 0x000fe200078e020b */
[----:B------:R-:W-:Y:S02]  /*0340*/  ISETP.NE.AND P1, PT, R25, RZ, PT ;  /* 0x000000ff1900720c */ /* 0x000fe40003f25270 */
[----:B------:R-:W-:-:S05]  /*0350*/  MOV R10, RZ ;  /* 0x000000ff000a7202 */ /* 0x000fca0000000f00 */
[----:B------:R-:W-:Y:S06]  /*0360*/  @!P0 BRA `(.L_x_1) ;  /* 0x0000000000b88947 */ /* 0x000fec0003800000 */
[----:B------:R-:W0:Y:S01]  /*0370*/  LDCU.64 UR4, c[0x0][0x388] ;  /* 0x00007100ff0477ac */ /* 0x000e220008000a00 */
[----:B------:R-:W-:Y:S02]  /*0380*/  LOP3.LUT R10, R8, 0x7ffffff0, RZ, 0xc0, !PT ;  /* 0x7ffffff0080a7812 */ /* 0x000fe400078ec0ff */
[----:B------:R-:W-:Y:S02]  /*0390*/  MOV R6, RZ ;  /* 0x000000ff00067202 */ /* 0x000fe40000000f00 */
[----:B------:R-:W-:Y:S02]  /*03a0*/  MOV R12, R9 ;  /* 0x00000009000c7202 */ /* 0x000fe40000000f00 */
[----:B------:R-:W-:Y:S01]  /*03b0*/  IADD3 R26, PT, PT, -R10, RZ, RZ ;  /* 0x000000ff0a1a7210 */ /* 0x000fe20007ffe1ff */
[----:B0-----:R-:W-:-:S04]  /*03c0*/  UIADD3 UR4, UP0, UPT, UR4, 0x20, URZ ;  /* 0x0000002004047890 */ /* 0x001fc8000ff1e0ff */
[----:B------:R-:W-:-:S12]  /*03d0*/  UIADD3.X UR5, UPT, UPT, URZ, UR5, URZ, UP0, !UPT ;  /* 0x00000005ff057290 */ /* 0x000fd800087fe4ff */
.L_x_2:
[----:B------:R-:W-:Y:S02]  /*03e0*/  MOV R4, UR4 ;  /* 0x0000000400047c02 */ /* 0x000fe40008000f00 */
[----:B------:R-:W-:-:S03]  /*03f0*/  MOV R5, UR5 ;  /* 0x0000000500057c02 */ /* 0x000fc60008000f00 */
[----:B------:R-:W-:-:S05]  /*0400*/  IMAD.WIDE R4, R12, 0x4, R4 ;  /* 0x000000040c047825 */ /* 0x000fca00078e0204 */
[----:B------:R-:W2:Y:S04]  /*0410*/  LDG.E R23, desc[UR10][R4.64+-0x20] ;  /* 0xffffe00a04177981 */ /* 0x000ea8000c1e1900 */
[----:B------:R-:W3:Y:S04]  /*0420*/  LDG.E R24, desc[UR10][R4.64+-0x1c] ;  /* 0xffffe40a04187981 */ /* 0x000ee8000c1e1900 */
[----:B------:R-:W4:Y:S04]  /*0430*/  LDG.E R22, desc[UR10][R4.64+-0x18] ;  /* 0xffffe80a04167981 */ /* 0x000f28000c1e1900 */
[----:B------:R-:W5:Y:S04]  /*0440*/  LDG.E R13, desc[UR10][R4.64+-0x14] ;  /* 0xffffec0a040d7981 */ /* 0x000f68000c1e1900 */
[----:B------:R-:W5:Y:S04]  /*0450*/  LDG.E R21, desc[UR10][R4.64+-0x10] ;  /* 0xfffff00a04157981 */ /* 0x000f68000c1e1900 */
[----:B------:R-:W5:Y:S04]  /*0460*/  LDG.E R20, desc[UR10][R4.64+-0xc] ;  /* 0xfffff40a04147981 */ /* 0x000f68000c1e1900 */
[----:B------:R-:W5:Y:S04]  /*0470*/  LDG.E R19, desc[UR10][R4.64+-0x8] ;  /* 0xfffff80a04137981 */ /* 0x000f68000c1e1900 */
[----:B------:R-:W5:Y:S04]  /*0480*/  LDG.E R18, desc[UR10][R4.64+-0x4] ;  /* 0xfffffc0a04127981 */ /* 0x000f68000c1e1900 */
[----:B------:R-:W5:Y:S04]  /*0490*/  LDG.E R17, desc[UR10][R4.64] ;  /* 0x0000000a04117981 */ /* 0x000f68000c1e1900 */
[----:B------:R-:W5:Y:S04]  /*04a0*/  LDG.E R16, desc[UR10][R4.64+0x4] ;  /* 0x0000040a04107981 */ /* 0x000f68000c1e1900 */
[----:B------:R-:W5:Y:S04]  /*04b0*/  LDG.E R15, desc[UR10][R4.64+0x8] ;  /* 0x0000080a040f7981 */ /* 0x000f68000c1e1900 */
[----:B------:R-:W5:Y:S01]  /*04c0*/  LDG.E R14, desc[UR10][R4.64+0xc] ;  /* 0x00000c0a040e7981 */ /* 0x000f62000c1e1900 */
[----:B--2---:R-:W-:-:S03]  /*04d0*/  FADD R23, R23, R6 ;  /* 0x0000000617177221 */ /* 0x004fc60000000000 */
[----:B------:R-:W2:Y:S01]  /*04e0*/  LDG.E R6, desc[UR10][R4.64+0x10] ;  /* 0x0000100a04067981 */ /* 0x000ea2000c1e1900 */
[----:B---3--:R-:W-:-:S03]  /*04f0*/  FADD R27, R23, R24 ;  /* 0x00000018171b7221 */ /* 0x008fc60000000000 */
[----:B------:R-:W3:Y:S01]  /*0500*/  LDG.E R23, desc[UR10][R4.64+0x14] ;  /* 0x0000140a04177981 */ /* 0x000ee2000c1e1900 */
[----:B----4-:R-:W-:-:S03]  /*0510*/  FADD R28, R27, R22 ;  /* 0x000000161b1c7221 */ /* 0x010fc60000000000 */
[----:B------:R-:W4:Y:S04]  /*0520*/  LDG.E R22, desc[UR10][R4.64+0x18] ;  /* 0x0000180a04167981 */ /* 0x000f28000c1e1900 */
[----:B------:R-:W4:Y:S01]  /*0530*/  LDG.E R24, desc[UR10][R4.64+0x1c] ;  /* 0x00001c0a04187981 */ /* 0x000f22000c1e1900 */
[----:B-----5:R-:W-:Y:S01]  /*0540*/  FADD R28, R28, R13 ;  /* 0x0000000d1c1c7221 */ /* 0x020fe20000000000 */
[----:B------:R-:W-:Y:S02]  /*0550*/  IADD3 R26, PT, PT, R26, 0x10, RZ ;  /* 0x000000101a1a7810 */ /* 0x000fe40007ffe0ff */
[----:B------:R-:W-:Y:S01]  /*0560*/  IADD3 R12, PT, PT, R12, 0x10, RZ ;  /* 0x000000100c0c7810 */ /* 0x000fe20007ffe0ff */
[----:B------:R-:W-:Y:S01]  /*0570*/  FADD R21, R28, R21 ;  /* 0x000000151c157221 */ /* 0x000fe20000000000 */
[----:B------:R-:W-:-:S03]  /*0580*/  ISETP.NE.AND P0, PT, R26, RZ, PT ;  /* 0x000000ff1a00720c */ /* 0x000fc60003f05270 */
[----:B------:R-:W-:-:S04]  /*0590*/  FADD R20, R21, R20 ;  /* 0x0000001415147221 */ /* 0x000fc80000000000 */
[----:B------:R-:W-:-:S04]  /*05a0*/  FADD R19, R20, R19 ;  /* 0x0000001314137221 */ /* 0x000fc80000000000 */
[----:B------:R-:W-:-:S04]  /*05b0*/  FADD R18, R19, R18 ;  /* 0x0000001213127221 */ /* 0x000fc80000000000 */
[----:B------:R-:W-:-:S04]  /*05c0*/  FADD R17, R18, R17 ;  /* 0x0000001112117221 */ /* 0x000fc80000000000 */
[----:B------:R-:W-:-:S04]  /*05d0*/  FADD R16, R17, R16 ;  /* 0x0000001011107221 */ /* 0x000fc80000000000 */
[----:B------:R-:W-:-:S04]  /*05e0*/  FADD R15, R16, R15 ;  /* 0x0000000f100f7221 */ /* 0x000fc80000000000 */
[----:B------:R-:W-:-:S04]  /*05f0*/  FADD R15, R15, R14 ;  /* 0x0000000e0f0f7221 */ /* 0x000fc80000000000 */
[----:B--2---:R-:W-:-:S04]  /*0600*/  FADD R6, R15, R6 ;  /* 0x000000060f067221 */ /* 0x004fc80000000000 */
[----:B---3--:R-:W-:-:S04]  /*0610*/  FADD R23, R6, R23 ;  /* 0x0000001706177221 */ /* 0x008fc80000000000 */
[----:B----4-:R-:W-:-:S04]  /*0620*/  FADD R23, R23, R22 ;  /* 0x0000001617177221 */ /* 0x010fc80000000000 */
[----:B------:R-:W-:Y:S01]  /*0630*/  FADD R6, R23, R24 ;  /* 0x0000001817067221 */ /* 0x000fe20000000000 */
[----:B------:R-:W-:Y:S06]  /*0640*/  @P0 BRA `(.L_x_2) ;  /* 0xfffffffc00640947 */ /* 0x000fec000383ffff */
.L_x_1:
[----:B------:R-:W-:Y:S05]  /*0650*/  @!P1 BRA `(.L_x_0) ;  /* 0x0000000000d49947 */ /* 0x000fea0003800000 */
[----:B------:R-:W-:Y:S02]  /*0660*/  ISETP.GE.U32.AND P0, PT, R25, 0x8, PT ;  /* 0x000000081900780c */ /* 0x000fe40003f06070 */
[----:B------:R-:W-:-:S04]  /*0670*/  LOP3.LUT R14, R8, 0x7, RZ, 0xc0, !PT ;  /* 0x00000007080e7812 */ /* 0x000fc800078ec0ff */
[----:B------:R-:W-:-:S07]  /*0680*/  ISETP.NE.AND P1, PT, R14, RZ, PT ;  /* 0x000000ff0e00720c */ /* 0x000fce0003f25270 */
[----:B------:R-:W-:Y:S06]  /*0690*/  @!P0 BRA `(.L_x_3) ;  /* 0x0000000000508947 */ /* 0x000fec0003800000 */
[----:B------:R-:W0:Y:S01]  /*06a0*/  LDC.64 R4, c[0x0][0x388] ;  /* 0x0000e200ff047b82 */ /* 0x000e220000000a00 */
[----:B------:R-:W-:-:S05]  /*06b0*/  IADD3 R13, PT, PT, R9, R10, RZ ;  /* 0x0000000a090d7210 */ /* 0x000fca0007ffe0ff */
[----:B0-----:R-:W-:-:S05]  /*06c0*/  IMAD.WIDE R4, R13, 0x4, R4 ;  /* 0x000000040d047825 */ /* 0x001fca00078e0204 */
[----:B------:R-:W2:Y:S04]  /*06d0*/  LDG.E R13, desc[UR10][R4.64] ;  /* 0x0000000a040d7981 */ /* 0x000ea8000c1e1900 */
[----:B------:R-:W3:Y:S04]  /*06e0*/  LDG.E R12, desc[UR10][R4.64+0x4] ;  /* 0x0000040a040c7981 */ /* 0x000ee8000c1e1900 */
[----:B------:R-:W4:Y:S04]  /*06f0*/  LDG.E R15, desc[UR10][R4.64+0x8] ;  /* 0x0000080a040f7981 */ /* 0x000f28000c1e1900 */
[----:B------:R-:W5:Y:S04]  /*0700*/  LDG.E R17, desc[UR10][R4.64+0xc] ;  /* 0x00000c0a04117981 */ /* 0x000f68000c1e1900 */
[----:B------:R-:W5:Y:S04]  /*0710*/  LDG.E R19, desc[UR10][R4.64+0x10] ;  /* 0x0000100a04137981 */ /* 0x000f68000c1e1900 */
[----:B------:R-:W5:Y:S04]  /*0720*/  LDG.E R21, desc[UR10][R4.64+0x14] ;  /* 0x0000140a04157981 */ /* 0x000f68000c1e1900 */
[----:B------:R-:W5:Y:S04]  /*0730*/  LDG.E R23, desc[UR10][R4.64+0x18] ;  /* 0x0000180a04177981 */ /* 0x000f68000c1e1900 */
[----:B------:R-:W5:Y:S01]  /*0740*/  LDG.E R25, desc[UR10][R4.64+0x1c] ;  /* 0x00001c0a04197981 */ /* 0x000f62000c1e1900 */
[----:B------:R-:W-:Y:S01]  /*0750*/  IADD3 R10, PT, PT, R10, 0x8, RZ ;  /* 0x000000080a0a7810 */ /* 0x000fe20007ffe0ff */
[----:B--2---:R-:W-:-:S04]  /*0760*/  FADD R13, R6, R13 ;  /* 0x0000000d060d7221 */ /* 0x004fc80000000000 */
[----:B---3--:R-:W-:-:S04]  /*0770*/  FADD R12, R13, R12 ;  /* 0x0000000c0d0c7221 */ /* 0x008fc80000000000 */
[----:B----4-:R-:W-:-:S04]  /*0780*/  FADD R12, R12, R15 ;  /* 0x0000000f0c0c7221 */ /* 0x010fc80000000000 */
[----:B-----5:R-:W-:-:S04]  /*0790*/  FADD R12, R12, R17 ;  /* 0x000000110c0c7221 */ /* 0x020fc80000000000 */
[----:B------:R-:W-:-:S04]  /*07a0*/  FADD R12, R12, R19 ;  /* 0x000000130c0c7221 */ /* 0x000fc80000000000 */
[----:B------:R-:W-:-:S04]  /*07b0*/  FADD R12, R12, R21 ;  /* 0x000000150c0c7221 */ /* 0x000fc80000000000 */
[----:B------:R-:W-:-:S04]  /*07c0*/  FADD R12, R12, R23 ;  /* 0x000000170c0c7221 */ /* 0x000fc80000000000 */
[----:B------:R-:W-:-:S07]  /*07d0*/  FADD R6, R12, R25 ;  /* 0x000000190c067221 */ /* 0x000fce0000000000 */
.L_x_3:
        /* <DEDUP_REMOVED lines=11> */
[----:B------:R-:W5:Y:S01]  /*0890*/  LDG.E R15, desc[UR10][R4.64+0xc] ;  /* 0x00000c0a040f7981 */ /* 0x000f62000c1e1900 */
[----:B------:R-:W-:Y:S01]  /*08a0*/  IADD3 R10, PT, PT, R10, 0x4, RZ ;  /* 0x000000040a0a7810 */ /* 0x000fe20007ffe0ff */
[----:B--2---:R-:W-:-:S04]  /*08b0*/  FADD R9, R6, R9 ;  /* 0x0000000906097221 */ /* 0x004fc80000000000 */
[----:B---3--:R-:W-:-:S04]  /*08c0*/  FADD R8, R9, R8 ;  /* 0x0000000809087221 */ /* 0x008fc80000000000 */
[----:B----4-:R-:W-:-:S04]  /*08d0*/  FADD R8, R8, R13 ;  /* 0x0000000d08087221 */ /* 0x010fc80000000000 */
[----:B-----5:R-:W-:-:S07]  /*08e0*/  FADD R6, R8, R15 ;  /* 0x0000000f08067221 */ /* 0x020fce0000000000 */
.L_x_4:
[----:B------:R-:W-:Y:S05]  /*08f0*/  @!P1 BRA `(.L_x_0) ;  /* 0x00000000002c9947 */ /* 0x000fea0003800000 */
[----:B------:R-:W0:Y:S01]  /*0900*/  LDC.64 R8, c[0x0][0x388] ;  /* 0x0000e200ff087b82 */ /* 0x000e220000000a00 */
[----:B------:R-:W-:Y:S02]  /*0910*/  IADD3 R10, PT, PT, R11, R10, RZ ;  /* 0x0000000a0b0a7210 */ /* 0x000fe40007ffe0ff */
[----:B------:R-:W-:-:S03]  /*0920*/  IADD3 R12, PT, PT, -R12, RZ, RZ ;  /* 0x000000ff0c0c7210 */ /* 0x000fc60007ffe1ff */
[----:B------:R-:W-:-:S07]  /*0930*/  IMAD R11, R7, R2, R10 ;  /* 0x00000002070b7224 */ /* 0x000fce00078e020a */
.L_x_5:
[----:B0-----:R-:W-:-:S06]  /*0940*/  IMAD.WIDE R4, R11, 0x4, R8 ;  /* 0x000000040b047825 */ /* 0x001fcc00078e0208 */
[----:B------:R-:W2:Y:S01]  /*0950*/  LDG.E R5, desc[UR10][R4.64] ;  /* 0x0000000a04057981 */ /* 0x000ea2000c1e1900 */
[----:B------:R-:W-:Y:S02]  /*0960*/  IADD3 R12, PT, PT, R12, 0x1, RZ ;  /* 0x000000010c0c7810 */ /* 0x000fe40007ffe0ff */
[----:B------:R-:W-:Y:S02]  /*0970*/  IADD3 R11, PT, PT, R11, 0x1, RZ ;  /* 0x000000010b0b7810 */ /* 0x000fe40007ffe0ff */
[----:B------:R-:W-:Y:S01]  /*0980*/  ISETP.NE.AND P0, PT, R12, RZ, PT ;  /* 0x000000ff0c00720c */ /* 0x000fe20003f05270 */
[----:B--2---:R-:W-:-:S12]  /*0990*/  FADD R6, R5, R6 ;  /* 0x0000000605067221 */ /* 0x004fd80000000000 */
[----:B------:R-:W-:Y:S05]  /*09a0*/  @P0 BRA `(.L_x_5) ;  /* 0xfffffffc00e40947 */ /* 0x000fea000383ffff */
.L_x_0:
[----:B------:R-:W0:Y:S01]  /*09b0*/  LDC.64 R16, c[0x0][0x390] ;  /* 0x0000e400ff107b82 */ /* 0x000e220000000a00 */
[----:B------:R-:W-:Y:S01]  /*09c0*/  ISETP.NE.AND P0, PT, R3, RZ, PT ;  /* 0x000000ff0300720c */ /* 0x000fe20003f05270 */
[----:B0-----:R-:W-:-:S05]  /*09d0*/  IMAD.WIDE R4, R7, 0x4, R16 ;  /* 0x0000000407047825 */ /* 0x001fca00078e0210 */
[----:B------:R0:W-:Y:S01]  /*09e0*/  REDG.E.ADD.F32.FTZ.RN.STRONG.GPU desc[UR10][R4.64], R6 ;  /* 0x00000006040079a6 */ /* 0x0001e2000c12f30a */
[----:B------:R-:W-:Y:S06]  /*09f0*/  BAR.SYNC.DEFER_BLOCKING 0x0 ;  /* 0x0000000000007b1d */ /* 0x000fec0000010000 */
[----:B------:R-:W-:Y:S05]  /*0a00*/  @P0 EXIT ;  /* 0x000000000000094d */ /* 0x000fea0003800000 */
[----:B------:R-:W1:Y:S01]  /*0a10*/  S2UR UR5, SR_CgaCtaId ;  /* 0x00000000000579c3 */ /* 0x000e620000008800 */
[----:B------:R-:W-:Y:S01]  /*0a20*/  UMOV UR4, 0x400 ;  /* 0x0000040000047882 */ /* 0x000fe20000000000 */
[----:B------:R-:W-:Y:S02]  /*0a30*/  UISETP.GE.U32.AND UP0, UPT, UR12, 0x2, UPT ;  /* 0x000000020c00788c */ /* 0x000fe4000bf06070 */
[----:B-1----:R-:W-:-:S09]  /*0a40*/  ULEA UR5, UR5, UR4, 0x18 ;  /* 0x0000000405057291 */ /* 0x002fd2000f8ec0ff */
[----:B------:R-:W1:Y:S01]  /*0a50*/  LDS R2, [UR5] ;  /* 0x00000005ff027984 */ /* 0x000e620008000800 */
[----:B------:R-:W-:Y:S05]  /*0a60*/  BRA.U !UP0, `(.L_x_6) ;  /* 0x0000000508587547 */ /* 0x000fea000b800000 */
[----:B------:R-:W-:Y:S02]  /*0a70*/  UIADD3 UR4, UPT, UPT, UR12, -0x2, URZ ;  /* 0xfffffffe0c047890 */ /* 0x000fe4000fffe0ff */
[----:B------:R-:W-:Y:S02]  /*0a80*/  UIADD3 UR6, UPT, UPT, UR12, -0x1, URZ ;  /* 0xffffffff0c067890 */ /* 0x000fe4000fffe0ff */
[----:B------:R-:W-:Y:S02]  /*0a90*/  UISETP.GE.U32.AND UP0, UPT, UR4, 0xf, UPT ;  /* 0x0000000f0400788c */ /* 0x000fe4000bf06070 */
[----:B------:R-:W-:Y:S01]  /*0aa0*/  ULOP3.LUT UR8, UR6, 0xf, URZ, 0xc0, !UPT ;  /* 0x0000000f06087892 */ /* 0x000fe2000f8ec0ff */
[----:B------:R-:W-:-:S06]  /*0ab0*/  UMOV UR4, 0x1 ;  /* 0x0000000100047882 */ /* 0x000fcc0000000000 */
[----:B------:R-:W-:Y:S05]  /*0ac0*/  BRA.U !UP0, `(.L_x_7) ;  /* 0x00000001087c7547 */ /* 0x000fea000b800000 */
[----:B------:R-:W-:Y:S02]  /*0ad0*/  ULOP3.LUT UR4, UR6, 0xfffffff0, URZ, 0xc0, !UPT ;  /* 0xfffffff006047892 */ /* 0x000fe4000f8ec0ff */
[----:B------:R-:W-:Y:S02]  /*0ae0*/  UIADD3 UR9, UPT, UPT, UR5, 0x20, URZ ;  /* 0x0000002005097890 */ /* 0x000fe4000fffe0ff */
[----:B------:R-:W-:-:S03]  /*0af0*/  UIADD3 UR7, UPT, UPT, -UR4, URZ, URZ ;  /* 0x000000ff04077290 */ /* 0x000fc6000fffe1ff */
[----:B------:R-:W-:-:S09]  /*0b00*/  UMOV UR4, URZ ;  /* 0x000000ff00047c82 */ /* 0x000fd20008000000 */
.L_x_8:
[----:B0-----:R-:W1:Y:S01]  /*0b10*/  LDS.128 R4, [UR9+-0x20] ;  /* 0xffffe009ff047984 */ /* 0x001e620008000c00 */
[----:B------:R-:W-:Y:S02]  /*0b20*/  UIADD3 UR7, UPT, UPT, UR7, 0x10, URZ ;  /* 0x0000001007077890 */ /* 0x000fe4000fffe0ff */
[----:B------:R-:W-:Y:S01]  /*0b30*/  UIADD3 UR4, UPT, UPT, UR4, 0x10, URZ ;  /* 0x0000001004047890 */ /* 0x000fe2000fffe0ff */
[----:B------:R-:W0:Y:S01]  /*0b40*/  LDS.128 R8, [UR9+-0x10] ;  /* 0xfffff009ff087984 */ /* 0x000e220008000c00 */
[----:B------:R-:W-:-:S03]  /*0b50*/  UISETP.NE.AND UP0, UPT, UR7, URZ, UPT ;  /* 0x000000ff0700728c */ /* 0x000fc6000bf05270 */
[----:B------:R-:W2:Y:S04]  /*0b60*/  LDS.128 R12, [UR9] ;  /* 0x00000009ff0c7984 */ /* 0x000ea80008000c00 */
[----:B------:R-:W3:Y:S04]  /*0b70*/  LDS.128 R20, [UR9+0x10] ;  /* 0x00001009ff147984 */ /* 0x000ee80008000c00 */
[----:B------:R-:W4:Y:S01]  /*0b80*/  LDS R3, [UR9+0x20] ;  /* 0x00002009ff037984 */ /* 0x000f220008000800 */
[----:B------:R-:W-:Y:S01]  /*0b90*/  UIADD3 UR9, UPT, UPT, UR9, 0x40, URZ ;  /* 0x0000004009097890 */ /* 0x000fe2000fffe0ff */
[----:B-1----:R-:W-:-:S04]  /*0ba0*/  FADD R5, R5, R2 ;  /* 0x0000000205057221 */ /* 0x002fc80000000000 */
[----:B------:R-:W-:-:S04]  /*0bb0*/  FADD R6, R5, R6 ;  /* 0x0000000605067221 */ /* 0x000fc80000000000 */
[----:B------:R-:W-:-:S04]  /*0bc0*/  FADD R7, R6, R7 ;  /* 0x0000000706077221 */ /* 0x000fc80000000000 */
[----:B0-----:R-:W-:-:S04]  /*0bd0*/  FADD R8, R7, R8 ;  /* 0x0000000807087221 */ /* 0x001fc80000000000 */
[----:B------:R-:W-:-:S04]  /*0be0*/  FADD R9, R8, R9 ;  /* 0x0000000908097221 */ /* 0x000fc80000000000 */
[----:B------:R-:W-:-:S04]  /*0bf0*/  FADD R10, R9, R10 ;  /* 0x0000000a090a7221 */ /* 0x000fc80000000000 */
[----:B------:R-:W-:-:S04]  /*0c00*/  FADD R11, R10, R11 ;  /* 0x0000000b0a0b7221 */ /* 0x000fc80000000000 */
[----:B--2---:R-:W-:-:S04]  /*0c10*/  FADD R12, R11, R12 ;  /* 0x0000000c0b0c7221 */ /* 0x004fc80000000000 */
[----:B------:R-:W-:-:S04]  /*0c20*/  FADD R13, R12, R13 ;  /* 0x0000000d0c0d7221 */ /* 0x000fc80000000000 */
[----:B------:R-:W-:-:S04]  /*0c30*/  FADD R14, R13, R14 ;  /* 0x0000000e0d0e7221 */ /* 0x000fc80000000000 */
[----:B------:R-:W-:-:S04]  /*0c40*/  FADD R15, R14, R15 ;  /* 0x0000000f0e0f7221 */ /* 0x000fc80000000000 */
[----:B---3--:R-:W-:-:S04]  /*0c50*/  FADD R20, R15, R20 ;  /* 0x000000140f147221 */ /* 0x008fc80000000000 */
[----:B------:R-:W-:-:S04]  /*0c60*/  FADD R21, R20, R21 ;  /* 0x0000001514157221 */ /* 0x000fc80000000000 */
[----:B------:R-:W-:-:S04]  /*0c70*/  FADD R22, R21, R22 ;  /* 0x0000001615167221 */ /* 0x000fc80000000000 */
[----:B------:R-:W-:-:S04]  /*0c80*/  FADD R22, R22, R23 ;  /* 0x0000001716167221 */ /* 0x000fc80000000000 */
[----:B----4-:R-:W-:Y:S01]  /*0c90*/  FADD R2, R22, R3 ;  /* 0x0000000316027221 */ /* 0x010fe20000000000 */
[----:B------:R-:W-:Y:S06]  /*0ca0*/  BRA.U UP0, `(.L_x_8) ;  /* 0xfffffffd00987547 */ /* 0x000fec000b83ffff */
[----:B------:R-:W-:-:S12]  /*0cb0*/  UIADD3 UR4, UPT, UPT, UR4, 0x1, URZ ;  /* 0x0000000104047890 */ /* 0x000fd8000fffe0ff */
.L_x_7:
[----:B------:R-:W-:-:S09]  /*0cc0*/  UISETP.NE.AND UP0, UPT, UR8, URZ, UPT ;  /* 0x000000ff0800728c */ /* 0x000fd2000bf05270 */
[----:B------:R-:W-:Y:S05]  /*0cd0*/  BRA.U !UP0, `(.L_x_9) ;  /* 0x0000000108b87547 */ /* 0x000fea000b800000 */
[----:B------:R-:W-:Y:S02]  /*0ce0*/  UISETP.GE.U32.AND UP0, UPT, UR8, 0x8, UPT ;  /* 0x000000080800788c */ /* 0x000fe4000bf06070 */
[----:B------:R-:W-:-:S04]  /*0cf0*/  ULOP3.LUT UR7, UR6, 0x7, URZ, 0xc0, !UPT ;  /* 0x0000000706077892 */ /* 0x000fc8000f8ec0ff */
[----:B------:R-:W-:-:S03]  /*0d00*/  UISETP.NE.AND UP1, UPT, UR7, URZ, UPT ;  /* 0x000000ff0700728c */ /* 0x000fc6000bf25270 */
[----:B------:R-:W-:Y:S08]  /*0d10*/  BRA.U !UP0, `(.L_x_10) ;  /* 0x0000000108487547 */ /* 0x000ff0000b800000 */
[----:B------:R-:W-:Y:S02]  /*0d20*/  ULEA UR8, UR4, UR5, 0x2 ;  /* 0x0000000504087291 */ /* 0x000fe4000f8e10ff */
[----:B------:R-:W-:-:S07]  /*0d30*/  UIADD3 UR4, UPT, UPT, UR4, 0x8, URZ ;  /* 0x0000000804047890 */ /* 0x000fce000fffe0ff */
[----:B------:R-:W1:Y:S04]  /*0d40*/  LDS R3, [UR8] ;  /* 0x00000008ff037984 */ /* 0x000e680008000800 */
[----:B0-----:R-:W0:Y:S04]  /*0d50*/  LDS R4, [UR8+0x4] ;  /* 0x00000408ff047984 */ /* 0x001e280008000800 */
[----:B------:R-:W2:Y:S04]  /*0d60*/  LDS R6, [UR8+0x8] ;  /* 0x00000808ff067984 */ /* 0x000ea80008000800 */
[----:B------:R-:W3:Y:S04]  /*0d70*/  LDS R8, [UR8+0xc] ;  /* 0x00000c08ff087984 */ /* 0x000ee80008000800 */
[----:B------:R-:W4:Y:S04]  /*0d80*/  LDS R10, [UR8+0x10] ;  /* 0x00001008ff0a7984 */ /* 0x000f280008000800 */
[----:B------:R-:W5:Y:S04]  /*0d90*/  LDS R12, [UR8+0x14] ;  /* 0x00001408ff0c7984 */ /* 0x000f680008000800 */
[----:B------:R-:W5:Y:S04]  /*0da0*/  LDS R14, [UR8+0x18] ;  /* 0x00001808ff0e7984 */ /* 0x000f680008000800 */
[----:B------:R-:W5:Y:S01]  /*0db0*/  LDS R18, [UR8+0x1c] ;  /* 0x00001c08ff127984 */ /* 0x000f620008000800 */
[----:B-1----:R-:W-:-:S04]  /*0dc0*/  FADD R3, R2, R3 ;  /* 0x0000000302037221 */ /* 0x002fc80000000000 */
[----:B0-----:R-:W-:-:S04]  /*0dd0*/  FADD R3, R3, R4 ;  /* 0x0000000403037221 */ /* 0x001fc80000000000 */
[----:B--2---:R-:W-:-:S04]  /*0de0*/  FADD R3, R3, R6 ;  /* 0x0000000603037221 */ /* 0x004fc80000000000 */
[----:B---3--:R-:W-:-:S04]  /*0df0*/  FADD R3, R3, R8 ;  /* 0x0000000803037221 */ /* 0x008fc80000000000 */
[----:B----4-:R-:W-:-:S04]  /*0e00*/  FADD R3, R3, R10 ;  /* 0x0000000a03037221 */ /* 0x010fc80000000000 */
[----:B-----5:R-:W-:-:S04]  /*0e10*/  FADD R3, R3, R12 ;  /* 0x0000000c03037221 */ /* 0x020fc80000000000 */
[----:B------:R-:W-:-:S04]  /*0e20*/  FADD R3, R3, R14 ;  /* 0x0000000e03037221 */ /* 0x000fc80000000000 */
[----:B------:R-:W-:-:S07]  /*0e30*/  FADD R2, R3, R18 ;  /* 0x0000001203027221 */ /* 0x000fce0000000000 */
.L_x_10:
        /* <DEDUP_REMOVED lines=10> */
[----:B------:R-:W3:Y:S01]  /*0ee0*/  LDS R8, [UR7+0xc] ;  /* 0x00000c07ff087984 */ /* 0x000ee20008000800 */
[----:B-1----:R-:W-:-:S04]  /*0ef0*/  FADD R3, R2, R3 ;  /* 0x0000000302037221 */ /* 0x002fc80000000000 */
[----:B0-----:R-:W-:-:S04]  /*0f00*/  FADD R3, R3, R4 ;  /* 0x0000000403037221 */ /* 0x001fc80000000000 */
[----:B--2---:R-:W-:-:S04]  /*0f10*/  FADD R3, R3, R6 ;  /* 0x0000000603037221 */ /* 0x004fc80000000000 */
[----:B---3--:R-:W-:-:S07]  /*0f20*/  FADD R2, R3, R8 ;  /* 0x0000000803027221 */ /* 0x008fce0000000000 */
.L_x_11:
[----:B------:R-:W-:Y:S05]  /*0f30*/  BRA.U !UP1, `(.L_x_9) ;  /* 0x0000000109207547 */ /* 0x000fea000b800000 */
[----:B------:R-:W-:Y:S02]  /*0f40*/  ULEA UR4, UR4, UR5, 0x2 ;  /* 0x0000000504047291 */ /* 0x000fe4000f8e10ff */
[----:B------:R-:W-:-:S12]  /*0f50*/  UIADD3 UR6, UPT, UPT, -UR6, URZ, URZ ;  /* 0x000000ff06067290 */ /* 0x000fd8000fffe1ff */
.L_x_12:
[----:B------:R-:W1:Y:S01]  /*0f60*/  LDS R3, [UR4] ;  /* 0x00000004ff037984 */ /* 0x000e620008000800 */
[----:B------:R-:W-:Y:S02]  /*0f70*/  UIADD3 UR6, UPT, UPT, UR6, 0x1, URZ ;  /* 0x0000000106067890 */ /* 0x000fe4000fffe0ff */
[----:B------:R-:W-:Y:S02]  /*0f80*/  UIADD3 UR4, UPT, UPT, UR4, 0x4, URZ ;  /* 0x0000000404047890 */ /* 0x000fe4000fffe0ff */
[----:B------:R-:W-:Y:S01]  /*0f90*/  UISETP.NE.AND UP0, UPT, UR6, URZ, UPT ;  /* 0x000000ff0600728c */ /* 0x000fe2000bf05270 */
[----:B-1----:R-:W-:-:S08]  /*0fa0*/  FADD R2, R3, R2 ;  /* 0x0000000203027221 */ /* 0x002fd00000000000 */
[----:B------:R-:W-:Y:S05]  /*0fb0*/  BRA.U UP0, `(.L_x_12) ;  /* 0xfffffffd00e87547 */ /* 0x000fea000b83ffff */
.L_x_9:
[----:B-1----:R2:W-:Y:S02]  /*0fc0*/  STS [UR5], R2 ;  /* 0x00000002ff007988 */ /* 0x0025e40008000805 */
.L_x_6:
[----:B------:R-:W-:-:S05]  /*0fd0*/  IMAD.WIDE.U32 R16, R0, 0x4, R16 ;  /* 0x0000000400107825 */ /* 0x000fca00078e0010 */
[----:B-1----:R-:W-:Y:S01]  /*0fe0*/  REDG.E.ADD.F32.FTZ.RN.STRONG.GPU desc[UR10][R16.64], R2 ;  /* 0x00000002100079a6 */ /* 0x002fe2000c12f30a */
[----:B------:R-:W-:Y:S05]  /*0ff0*/  EXIT ;  /* 0x000000000000794d */ /* 0x000fea0003800000 */
.L_x_13:
[----:B------:R-:W-:-:S00]  /*1000*/  BRA `(.L_x_13) ;  /* 0xfffffffc00fc7947 */ /* 0x000fc0000383ffff */
[----:B------:R-:W-:-:S00]  /*1010*/  NOP ;  /* 0x0000000000007918 */ /* 0x000fc00000000000 */
        /* <DEDUP_REMOVED lines=14> */
.L_x_14:


//--------------------- .nv.shared._Z19SumaColMatrizKerneliiPfS_ --------------------------
	.section	.nv.shared._Z19SumaColMatrizKerneliiPfS_,"aw",@nobits
	.sectionflags	@""
	.align	4
.nv.shared._Z19SumaColMatrizKerneliiPfS_:
	.zero		1152


//--------------------- .nv.shared.reserved.0     --------------------------
	.section	.nv.shared.reserved.0,"aw",@nobits
	.weak		__nv_reservedSMEM_offset_0_alias
	.size		__nv_reservedSMEM_offset_0_alias, 0, 64
	.other		__nv_reservedSMEM_offset_0_alias,@"STO_CUDA_RESERVED_SHARED STV_DEFAULT"
__nv_reservedSMEM_offset_0_alias:
	.zero		0
	.zero		64


//--------------------- .nv.constant0._Z19SumaColMatrizKerneliiPfS_ --------------------------
	.section	.nv.constant0._Z19SumaColMatrizKerneliiPfS_,"a",@progbits
	.sectionflags	@""
	.align	4
.nv.constant0._Z19SumaColMatrizKerneliiPfS_:
	.zero		920


//--------------------- SYMBOLS --------------------------

	.type		.nv.reservedSmem.offset0,@object
	.size		.nv.reservedSmem.offset0,0x4
	.type		.nv.reservedSmem.cap,@object
	.size		.nv.reservedSmem.cap,0x4
